//
// Generated by NVIDIA NVVM Compiler
//
// Compiler Build ID: CL-36424714
// Cuda compilation tools, release 13.0, V13.0.88
// Based on NVVM 20.0.0
//

.version 9.0
.target sm_100
.address_size 64

	// .globl	_Z25cuda_hello_printf_convertv
.extern .func  (.param .b32 func_retval0) vprintf
(
	.param .b64 vprintf_param_0,
	.param .b64 vprintf_param_1
)
;
.global .align 1 .b8 $str[16] = {72, 101, 108, 108, 111, 32, 102, 114, 111, 109, 32, 71, 80, 85, 10};

.visible .entry _Z25cuda_hello_printf_convertv()
{
	.reg .b32 	%r<3>;
	.reg .b64 	%rd<3>;

	mov.u64 	%rd1, $str;
	cvta.global.u64 	%rd2, %rd1;
	{ // callseq 0, 0
	.param .b64 param0;
	st.param.b64 	[param0], %rd2;
	.param .b64 param1;
	st.param.b64 	[param1], 0;
	.param .b32 retval0;
	call.uni (retval0), 
	vprintf, 
	(
	param0, 
	param1
	);
	ld.param.b32 	%r1, [retval0];
	} // callseq 0
	ret;

}


// ===== COMPILED SASS (sm_100) =====

	.target	sm_100

	.elftype	@"ET_EXEC"


//--------------------- .note.nv.tkinfo           --------------------------
	.section	.note.nv.tkinfo,"",@"SHT_NOTE"
	.sectionflags	@"SHF_NOTE_NV_TKINFO"
	.tkinfo
        /*0018*/ 	.word	0x00000002
        /*0030*/ 	.string	""
        /*0030*/ 	.string	"ptxas"
        /*0030*/ 	.string	"Cuda compilation tools, release 13.0, V13.0.88"
        /*0030*/ 	.string	"Build cuda_13.0.r13.0/compiler.36424714_0"
        /*0030*/ 	.string	"-arch sm_100 -m 64 "



//--------------------- .note.nv.cuinfo           --------------------------
	.section	.note.nv.cuinfo,"",@"SHT_NOTE"
	.sectionflags	@"SHF_NOTE_NV_CUINFO"
        /*0018*/ 	.short	0x0002
        /*001a*/ 	.short	0x0064
        /*001c*/ 	.short	0x0082
	.zero		2


//--------------------- .nv.info                  --------------------------
	.section	.nv.info,"",@"SHT_CUDA_INFO"
	.align	4


	//----- nvinfo : EIATTR_REGCOUNT
	.align		4
        /*0000*/ 	.byte	0x04, 0x2f
        /*0002*/ 	.short	(.L_2 - .L_1)
	.align		4
.L_1:
        /*0004*/ 	.word	index@(_Z25cuda_hello_printf_convertv)
        /*0008*/ 	.word	0x00000018


	//----- nvinfo : EIATTR_FRAME_SIZE
	.align		4
.L_2:
        /*000c*/ 	.byte	0x04, 0x11
        /*000e*/ 	.short	(.L_4 - .L_3)
	.align		4
.L_3:
        /*0010*/ 	.word	index@(_Z25cuda_hello_printf_convertv)
        /*0014*/ 	.word	0x00000000


	//----- nvinfo : EIATTR_MIN_STACK_SIZE
	.align		4
.L_4:
        /*0018*/ 	.byte	0x04, 0x12
        /*001a*/ 	.short	(.L_6 - .L_5)
	.align		4
.L_5:
        /*001c*/ 	.word	index@(_Z25cuda_hello_printf_convertv)
        /*0020*/ 	.word	0x00000000
.L_6:


//--------------------- .nv.compat                --------------------------
	.section	.nv.compat,"",@"SHT_CUDA_COMPAT_INFO"
	.align	4
        /*0000*/ 	.byte	0x02, 0x09, 0x00, 0x00, 0x02, 0x02, 0x01, 0x00, 0x02, 0x05, 0x05, 0x00, 0x03, 0x07, 0x01, 0x01
        /*0010*/ 	.byte	0x02, 0x03, 0x00, 0x00, 0x02, 0x06, 0x01, 0x00, 0x04, 0x0b, 0x08, 0x00, 0x09, 0x00, 0x00, 0x00
        /*0020*/ 	.byte	0x00, 0x00, 0x00, 0x00


//--------------------- .nv.info._Z25cuda_hello_printf_convertv --------------------------
	.section	.nv.info._Z25cuda_hello_printf_convertv,"",@"SHT_CUDA_INFO"
	.sectionflags	@""
	.align	4


	//----- nvinfo : EIATTR_CUDA_API_VERSION
	.align		4
        /*0000*/ 	.byte	0x04, 0x37
        /*0002*/ 	.short	(.L_8 - .L_7)
.L_7:
        /*0004*/ 	.word	0x00000082


	//----- nvinfo : EIATTR_SPARSE_MMA_MASK
	.align		4
.L_8:
        /*0008*/ 	.byte	0x03, 0x50
        /*000a*/ 	.short	0x0000


	//----- nvinfo : EIATTR_MAXREG_COUNT
	.align		4
        /*000c*/ 	.byte	0x03, 0x1b
        /*000e*/ 	.short	0x00ff


	//----- nvinfo : EIATTR_EXTERNS
	.align		4
        /*0010*/ 	.byte	0x04, 0x0f
        /*0012*/ 	.short	(.L_10 - .L_9)


	//   ....[0]....
	.align		4
.L_9:
        /*0014*/ 	.word	index@(vprintf)


	//----- nvinfo : EIATTR_MERCURY_ISA_VERSION
	.align		4
.L_10:
        /*0018*/ 	.byte	0x03, 0x5f
        /*001a*/ 	.short	0x0101


	//----- nvinfo : EIATTR_VRC_CTA_INIT_COUNT
	.align		4
        /*001c*/ 	.byte	0x02, 0x4a
	.zero		1
	.zero		1


	//----- nvinfo : EIATTR_SYSCALL_OFFSETS
	.align		4
        /*0020*/ 	.byte	0x04, 0x46
        /*0022*/ 	.short	(.L_12 - .L_11)


	//   ....[0]....
.L_11:
        /*0024*/ 	.word	0x00000080


	//----- nvinfo : EIATTR_EXIT_INSTR_OFFSETS
	.align		4
.L_12:
        /*0028*/ 	.byte	0x04, 0x1c
        /*002a*/ 	.short	(.L_14 - .L_13)


	//   ....[0]....
.L_13:
        /*002c*/ 	.word	0x00000090


	//----- nvinfo : EIATTR_SW_WAR
	.align		4
.L_14:
        /*0030*/ 	.byte	0x04, 0x36
        /*0032*/ 	.short	(.L_16 - .L_15)
.L_15:
        /*0034*/ 	.word	0x00000008
.L_16:


//--------------------- .nv.callgraph             --------------------------
	.section	.nv.callgraph,"",@"SHT_CUDA_CALLGRAPH"
	.align	4
	.sectionentsize	8
	.align		4
        /*0000*/ 	.word	0x00000000
	.align		4
        /*0004*/ 	.word	0xffffffff
	.align		4
        /*0008*/ 	.word	index@(_Z25cuda_hello_printf_convertv)
	.align		4
        /*000c*/ 	.word	index@(vprintf)
	.align		4
        /*0010*/ 	.word	0x00000000
	.align		4
        /*0014*/ 	.word	0xfffffffe
	.align		4
        /*0018*/ 	.word	0x00000000
	.align		4
        /*001c*/ 	.word	0xfffffffd
	.align		4
        /*0020*/ 	.word	0x00000000
	.align		4
        /*0024*/ 	.word	0xfffffffc


//--------------------- .nv.constant4             --------------------------
	.section	.nv.constant4,"a",@progbits
	.align	8
	.align		8
.nv.constant4:
        /*0000*/ 	.dword	vprintf
	.align		8
        /*0008*/ 	.dword	$str


//--------------------- .text._Z25cuda_hello_printf_convertv --------------------------
	.section	.text._Z25cuda_hello_printf_convertv,"ax",@progbits
	.align	128
        .global         _Z25cuda_hello_printf_convertv
        .type           _Z25cuda_hello_printf_convertv,@function
        .size           _Z25cuda_hello_printf_convertv,(.L_x_2 - _Z25cuda_hello_printf_convertv)
        .other          _Z25cuda_hello_printf_convertv,@"STO_CUDA_ENTRY STV_DEFAULT"
_Z25cuda_hello_printf_convertv:
.text._Z25cuda_hello_printf_convertv:
[----:B------:R-:W0:Y:S01]  /*0000*/  LDC R1, c[0x0][0x37c] ;  /* 0x0000df00ff017b82 */ /* 0x000e220000000800 */
[----:B------:R-:W-:Y:S01]  /*0010*/  MOV R0, 0x0 ;  /* 0x0000000000007802 */ /* 0x000fe20000000f00 */
[----:B------:R-:W1:Y:S01]  /*0020*/  LDCU.64 UR4, c[0x4][0x8] ;  /* 0x01000100ff0477ac */ /* 0x000e620008000a00 */
[----:B------:R-:W-:-:S05]  /*0030*/  CS2R R6, SRZ ;  /* 0x0000000000067805 */ /* 0x000fca000001ff00 */
[----:B------:R2:W3:Y:S01]  /*0040*/  LDC.64 R2, c[0x4][R0] ;  /* 0x0100000000027b82 */ /* 0x0004e20000000a00 */
[----:B-1----:R-:W-:Y:S02]  /*0050*/  IMAD.U32 R4, RZ, RZ, UR4 ;  /* 0x00000004ff047e24 */ /* 0x002fe4000f8e00ff */
[----:B--2---:R-:W-:-:S07]  /*0060*/  IMAD.U32 R5, RZ, RZ, UR5 ;  /* 0x00000005ff057e24 */ /* 0x004fce000f8e00ff */
[----:B------:R-:W-:-:S07]  /*0070*/  LEPC R20, `(.L_x_0) ;  /* 0x000000001014794e */ /* 0x000fce0000000000 */
[----:B0--3--:R-:W-:Y:S05]  /*0080*/  CALL.ABS.NOINC R2 ;  /* 0x0000000002007343 */ /* 0x009fea0003c00000 */
.L_x_0:
[----:B------:R-:W-:Y:S05]  /*0090*/  EXIT ;  /* 0x000000000000794d */ /* 0x000fea0003800000 */
.L_x_1:
[----:B------:R-:W-:-:S00]  /*00a0*/  BRA `(.L_x_1) ;  /* 0xfffffffc00fc7947 */ /* 0x000fc0000383ffff */
[----:B------:R-:W-:-:S00]  /*00b0*/  NOP ;  /* 0x0000000000007918 */ /* 0x000fc00000000000 */
        /* <DEDUP_REMOVED lines=12> */
.L_x_2:


//--------------------- .nv.global.init           --------------------------
	.section	.nv.global.init,"aw",@progbits
.nv.global.init:
	.type		$str,@object
	.size		$str,(.L_0 - $str)
$str:
        /*0000*/ 	.byte	0x48, 0x65, 0x6c, 0x6c, 0x6f, 0x20, 0x66, 0x72, 0x6f, 0x6d, 0x20, 0x47, 0x50, 0x55, 0x0a, 0x00
.L_0:


//--------------------- .nv.shared.reserved.0     --------------------------
	.section	.nv.shared.reserved.0,"aw",@nobits
	.weak		__nv_reservedSMEM_offset_0_alias
	.size		__nv_reservedSMEM_offset_0_alias, 0, 64
	.other		__nv_reservedSMEM_offset_0_alias,@"STO_CUDA_RESERVED_SHARED STV_DEFAULT"
__nv_reservedSMEM_offset_0_alias:
	.zero		0
	.zero		64


//--------------------- .nv.constant0._Z25cuda_hello_printf_convertv --------------------------
	.section	.nv.constant0._Z25cuda_hello_printf_convertv,"a",@progbits
	.sectionflags	@""
	.align	4
.nv.constant0._Z25cuda_hello_printf_convertv:
	.zero		896


//--------------------- SYMBOLS --------------------------

	.type		.nv.reservedSmem.offset0,@object
	.size		.nv.reservedSmem.offset0,0x4
	.type		vprintf,@function
